//
// Generated by NVIDIA NVVM Compiler
//
// Compiler Build ID: CL-36424714
// Cuda compilation tools, release 13.0, V13.0.88
// Based on NVVM 20.0.0
//

.version 9.0
.target sm_100
.address_size 64

	// .globl	_Z15TransposeKernel6MatrixS_
// _ZZ15TransposeKernel6MatrixS_E4tile has been demoted

.visible .entry _Z15TransposeKernel6MatrixS_(
	.param .align 8 .b8 _Z15TransposeKernel6MatrixS__param_0[24],
	.param .align 8 .b8 _Z15TransposeKernel6MatrixS__param_1[24]
)
{
	.reg .pred 	%p<5>;
	.reg .b32 	%r<27>;
	.reg .b32 	%f<6>;
	.reg .b64 	%rd<15>;
	// demoted variable
	.shared .align 4 .b8 _ZZ15TransposeKernel6MatrixS_E4tile[4224];
	ld.param.u64 	%rd2, [_Z15TransposeKernel6MatrixS__param_0+16];
	ld.param.u32 	%r12, [_Z15TransposeKernel6MatrixS__param_0+8];
	ld.param.v2.u32 	{%r10, %r11}, [_Z15TransposeKernel6MatrixS__param_0];
	ld.param.u32 	%r6, [_Z15TransposeKernel6MatrixS__param_1+8];
	ld.param.u64 	%rd1, [_Z15TransposeKernel6MatrixS__param_1+16];
	mov.u32 	%r13, %ctaid.x;
	mov.u32 	%r14, %ctaid.y;
	shl.b32 	%r4, %r13, 5;
	shl.b32 	%r5, %r14, 5;
	mov.u32 	%r7, %tid.x;
	mov.u32 	%r8, %tid.y;
	or.b32  	%r15, %r7, %r8;
	and.b32  	%r16, %r15, 992;
	setp.ne.s32 	%p1, %r16, 0;
	mov.f32 	%f5, 0f00000000;
	@%p1 bra 	$L__BB0_2;
	mad.lo.s32 	%r17, %r4, %r12, %r5;
	cvt.s64.s32 	%rd3, %r17;
	cvta.to.global.u64 	%rd4, %rd2;
	mad.lo.s32 	%r18, %r12, %r7, %r8;
	cvt.s64.s32 	%rd5, %r18;
	add.s64 	%rd6, %rd3, %rd5;
	shl.b64 	%rd7, %rd6, 2;
	add.s64 	%rd8, %rd4, %rd7;
	ld.global.f32 	%f5, [%rd8];
$L__BB0_2:
	mov.u32 	%r19, _ZZ15TransposeKernel6MatrixS_E4tile;
	mad.lo.s32 	%r20, %r7, 132, %r19;
	shl.b32 	%r21, %r8, 2;
	add.s32 	%r9, %r20, %r21;
	st.shared.f32 	[%r9], %f5;
	bar.sync 	0;
	add.s32 	%r22, %r4, %r7;
	setp.ge.u32 	%p2, %r22, %r11;
	add.s32 	%r23, %r5, %r8;
	setp.ge.u32 	%p3, %r23, %r10;
	or.pred  	%p4, %p2, %p3;
	@%p4 bra 	$L__BB0_4;
	ld.shared.f32 	%f4, [%r9];
	mad.lo.s32 	%r25, %r6, %r8, %r7;
	cvt.s64.s32 	%rd9, %r25;
	mad.lo.s32 	%r26, %r5, %r6, %r4;
	cvt.s64.s32 	%rd10, %r26;
	add.s64 	%rd11, %rd10, %rd9;
	cvta.to.global.u64 	%rd12, %rd1;
	shl.b64 	%rd13, %rd11, 2;
	add.s64 	%rd14, %rd12, %rd13;
	st.global.f32 	[%rd14], %f4;
$L__BB0_4:
	ret;

}


// ===== COMPILED SASS (sm_100) =====

	.target	sm_100

	.elftype	@"ET_EXEC"


//--------------------- .note.nv.tkinfo           --------------------------
	.section	.note.nv.tkinfo,"",@"SHT_NOTE"
	.sectionflags	@"SHF_NOTE_NV_TKINFO"
	.tkinfo
        /*0018*/ 	.word	0x00000002
        /*0030*/ 	.string	""
        /*0030*/ 	.string	"ptxas"
        /*0030*/ 	.string	"Cuda compilation tools, release 13.0, V13.0.88"
        /*0030*/ 	.string	"Build cuda_13.0.r13.0/compiler.36424714_0"
        /*0030*/ 	.string	"-arch sm_100 -m 64 "



//--------------------- .note.nv.cuinfo           --------------------------
	.section	.note.nv.cuinfo,"",@"SHT_NOTE"
	.sectionflags	@"SHF_NOTE_NV_CUINFO"
        /*0018*/ 	.short	0x0002
        /*001a*/ 	.short	0x0064
        /*001c*/ 	.short	0x0082
	.zero		2


//--------------------- .nv.info                  --------------------------
	.section	.nv.info,"",@"SHT_CUDA_INFO"
	.align	4


	//----- nvinfo : EIATTR_REGCOUNT
	.align		4
        /*0000*/ 	.byte	0x04, 0x2f
        /*0002*/ 	.short	(.L_1 - .L_0)
	.align		4
.L_0:
        /*0004*/ 	.word	index@(_Z15TransposeKernel6MatrixS_)
        /*0008*/ 	.word	0x0000000d


	//----- nvinfo : EIATTR_FRAME_SIZE
	.align		4
.L_1:
        /*000c*/ 	.byte	0x04, 0x11
        /*000e*/ 	.short	(.L_3 - .L_2)
	.align		4
.L_2:
        /*0010*/ 	.word	index@(_Z15TransposeKernel6MatrixS_)
        /*0014*/ 	.word	0x00000000


	//----- nvinfo : EIATTR_MIN_STACK_SIZE
	.align		4
.L_3:
        /*0018*/ 	.byte	0x04, 0x12
        /*001a*/ 	.short	(.L_5 - .L_4)
	.align		4
.L_4:
        /*001c*/ 	.word	index@(_Z15TransposeKernel6MatrixS_)
        /*0020*/ 	.word	0x00000000
.L_5:


//--------------------- .nv.compat                --------------------------
	.section	.nv.compat,"",@"SHT_CUDA_COMPAT_INFO"
	.align	4
        /*0000*/ 	.byte	0x02, 0x09, 0x00, 0x00, 0x02, 0x02, 0x01, 0x00, 0x02, 0x05, 0x05, 0x00, 0x03, 0x07, 0x01, 0x01
        /*0010*/ 	.byte	0x02, 0x03, 0x00, 0x00, 0x02, 0x06, 0x01, 0x00, 0x04, 0x0b, 0x08, 0x00, 0x09, 0x00, 0x00, 0x00
        /*0020*/ 	.byte	0x00, 0x00, 0x00, 0x00


//--------------------- .nv.info._Z15TransposeKernel6MatrixS_ --------------------------
	.section	.nv.info._Z15TransposeKernel6MatrixS_,"",@"SHT_CUDA_INFO"
	.sectionflags	@""
	.align	4


	//----- nvinfo : EIATTR_CUDA_API_VERSION
	.align		4
        /*0000*/ 	.byte	0x04, 0x37
        /*0002*/ 	.short	(.L_7 - .L_6)
.L_6:
        /*0004*/ 	.word	0x00000082


	//----- nvinfo : EIATTR_KPARAM_INFO
	.align		4
.L_7:
        /*0008*/ 	.byte	0x04, 0x17
        /*000a*/ 	.short	(.L_9 - .L_8)
.L_8:
        /*000c*/ 	.word	0x00000000
        /*0010*/ 	.short	0x0001
        /*0012*/ 	.short	0x0018
        /*0014*/ 	.byte	0x00, 0xf0, 0x61, 0x00


	//----- nvinfo : EIATTR_KPARAM_INFO
	.align		4
.L_9:
        /*0018*/ 	.byte	0x04, 0x17
        /*001a*/ 	.short	(.L_11 - .L_10)
.L_10:
        /*001c*/ 	.word	0x00000000
        /*0020*/ 	.short	0x0000
        /*0022*/ 	.short	0x0000
        /*0024*/ 	.byte	0x00, 0xf0, 0x61, 0x00


	//----- nvinfo : EIATTR_SPARSE_MMA_MASK
	.align		4
.L_11:
        /*0028*/ 	.byte	0x03, 0x50
        /*002a*/ 	.short	0x0000


	//----- nvinfo : EIATTR_MAXREG_COUNT
	.align		4
        /*002c*/ 	.byte	0x03, 0x1b
        /*002e*/ 	.short	0x00ff


	//----- nvinfo : EIATTR_NUM_BARRIERS
	.align		4
        /*0030*/ 	.byte	0x02, 0x4c
        /*0032*/ 	.byte	0x01
	.zero		1


	//----- nvinfo : EIATTR_MERCURY_ISA_VERSION
	.align		4
        /*0034*/ 	.byte	0x03, 0x5f
        /*0036*/ 	.short	0x0101


	//----- nvinfo : EIATTR_VRC_CTA_INIT_COUNT
	.align		4
        /*0038*/ 	.byte	0x02, 0x4a
	.zero		1
	.zero		1


	//----- nvinfo : EIATTR_EXIT_INSTR_OFFSETS
	.align		4
        /*003c*/ 	.byte	0x04, 0x1c
        /*003e*/ 	.short	(.L_13 - .L_12)


	//   ....[0]....
.L_12:
        /*0040*/ 	.word	0x00000200


	//   ....[1]....
        /*0044*/ 	.word	0x000002c0


	//----- nvinfo : EIATTR_CBANK_PARAM_SIZE
	.align		4
.L_13:
        /*0048*/ 	.byte	0x03, 0x19
        /*004a*/ 	.short	0x0030


	//----- nvinfo : EIATTR_PARAM_CBANK
	.align		4
        /*004c*/ 	.byte	0x04, 0x0a
        /*004e*/ 	.short	(.L_15 - .L_14)
	.align		4
.L_14:
        /*0050*/ 	.word	index@(.nv.constant0._Z15TransposeKernel6MatrixS_)
        /*0054*/ 	.short	0x0380
        /*0056*/ 	.short	0x0030


	//----- nvinfo : EIATTR_SW_WAR
	.align		4
.L_15:
        /*0058*/ 	.byte	0x04, 0x36
        /*005a*/ 	.short	(.L_17 - .L_16)
.L_16:
        /*005c*/ 	.word	0x00000008
.L_17:


//--------------------- .nv.callgraph             --------------------------
	.section	.nv.callgraph,"",@"SHT_CUDA_CALLGRAPH"
	.align	4
	.sectionentsize	8
	.align		4
        /*0000*/ 	.word	0x00000000
	.align		4
        /*0004*/ 	.word	0xffffffff
	.align		4
        /*0008*/ 	.word	0x00000000
	.align		4
        /*000c*/ 	.word	0xfffffffe
	.align		4
        /*0010*/ 	.word	0x00000000
	.align		4
        /*0014*/ 	.word	0xfffffffd
	.align		4
        /*0018*/ 	.word	0x00000000
	.align		4
        /*001c*/ 	.word	0xfffffffc


//--------------------- .text._Z15TransposeKernel6MatrixS_ --------------------------
	.section	.text._Z15TransposeKernel6MatrixS_,"ax",@progbits
	.align	128
        .global         _Z15TransposeKernel6MatrixS_
        .type           _Z15TransposeKernel6MatrixS_,@function
        .size           _Z15TransposeKernel6MatrixS_,(.L_x_1 - _Z15TransposeKernel6MatrixS_)
        .other          _Z15TransposeKernel6MatrixS_,@"STO_CUDA_ENTRY STV_DEFAULT"
_Z15TransposeKernel6MatrixS_:
.text._Z15TransposeKernel6MatrixS_:
[----:B------:R-:W-:Y:S01]  /*0000*/  LDC R1, c[0x0][0x37c] ;  /* 0x0000df00ff017b82 */ /* 0x000fe20000000800 */
[----:B------:R-:W0:Y:S07]  /*0010*/  S2R R10, SR_TID.X ;  /* 0x00000000000a7919 */ /* 0x000e2e0000002100 */
[----:B------:R-:W1:Y:S01]  /*0020*/  S2UR UR4, SR_CTAID.X ;  /* 0x00000000000479c3 */ /* 0x000e620000002500 */
[----:B------:R-:W2:Y:S01]  /*0030*/  LDCU.64 UR6, c[0x0][0x358] ;  /* 0x00006b00ff0677ac */ /* 0x000ea20008000a00 */
[----:B------:R-:W0:Y:S01]  /*0040*/  S2R R7, SR_TID.Y ;  /* 0x0000000000077919 */ /* 0x000e220000002200 */
[----:B------:R-:W3:Y:S01]  /*0050*/  LDCU.64 UR8, c[0x0][0x380] ;  /* 0x00007000ff0877ac */ /* 0x000ee20008000a00 */
[----:B------:R-:W4:Y:S01]  /*0060*/  S2R R0, SR_CTAID.Y ;  /* 0x0000000000007919 */ /* 0x000f220000002600 */
[----:B-1----:R-:W-:Y:S01]  /*0070*/  USHF.L.U32 UR4, UR4, 0x5, URZ ;  /* 0x0000000504047899 */ /* 0x002fe200080006ff */
[----:B0-----:R-:W-:Y:S01]  /*0080*/  LOP3.LUT P0, RZ, R10, 0x3e0, R7, 0xc8, !PT ;  /* 0x000003e00aff7812 */ /* 0x001fe2000780c807 */
[----:B----4-:R-:W-:-:S12]  /*0090*/  IMAD.SHL.U32 R0, R0, 0x20, RZ ;  /* 0x0000002000007824 */ /* 0x010fd800078e00ff */
[----:B------:R-:W0:Y:S08]  /*00a0*/  @!P0 LDC R5, c[0x0][0x388] ;  /* 0x0000e200ff058b82 */ /* 0x000e300000000800 */
[----:B------:R-:W1:Y:S01]  /*00b0*/  @!P0 LDC.64 R8, c[0x0][0x390] ;  /* 0x0000e400ff088b82 */ /* 0x000e620000000a00 */
[----:B0-----:R-:W-:Y:S02]  /*00c0*/  @!P0 IMAD R3, R10, R5, R7 ;  /* 0x000000050a038224 */ /* 0x001fe400078e0207 */
[----:B------:R-:W-:-:S03]  /*00d0*/  @!P0 IMAD R2, R5, UR4, R0 ;  /* 0x0000000405028c24 */ /* 0x000fc6000f8e0200 */
[----:B------:R-:W-:Y:S02]  /*00e0*/  @!P0 SHF.R.S32.HI R5, RZ, 0x1f, R3 ;  /* 0x0000001fff058819 */ /* 0x000fe40000011403 */
[----:B------:R-:W-:-:S04]  /*00f0*/  @!P0 IADD3 R3, P1, PT, R2, R3, RZ ;  /* 0x0000000302038210 */ /* 0x000fc80007f3e0ff */
[----:B------:R-:W-:Y:S02]  /*0100*/  @!P0 LEA.HI.X.SX32 R4, R2, R5, 0x1, P1 ;  /* 0x0000000502048211 */ /* 0x000fe400008f0eff */
[----:B-1----:R-:W-:-:S04]  /*0110*/  @!P0 LEA R2, P1, R3, R8, 0x2 ;  /* 0x0000000803028211 */ /* 0x002fc800078210ff */
[----:B------:R-:W-:Y:S01]  /*0120*/  @!P0 LEA.HI.X R3, R3, R9, R4, 0x2, P1 ;  /* 0x0000000903038211 */ /* 0x000fe200008f1404 */
[----:B------:R-:W-:-:S06]  /*0130*/  IMAD.MOV.U32 R4, RZ, RZ, RZ ;  /* 0x000000ffff047224 */ /* 0x000fcc00078e00ff */
[----:B--2---:R-:W2:Y:S01]  /*0140*/  @!P0 LDG.E R4, desc[UR6][R2.64] ;  /* 0x0000000602048981 */ /* 0x004ea2000c1e1900 */
[----:B------:R-:W-:Y:S01]  /*0150*/  MOV R5, 0x400 ;  /* 0x0000040000057802 */ /* 0x000fe20000000f00 */
[----:B------:R-:W-:Y:S01]  /*0160*/  IMAD.IADD R6, R0, 0x1, R7 ;  /* 0x0000000100067824 */ /* 0x000fe200078e0207 */
[----:B------:R-:W0:Y:S04]  /*0170*/  S2R R8, SR_CgaCtaId ;  /* 0x0000000000087919 */ /* 0x000e280000008800 */
[----:B---3--:R-:W-:Y:S01]  /*0180*/  ISETP.GE.U32.AND P0, PT, R6, UR8, PT ;  /* 0x0000000806007c0c */ /* 0x008fe2000bf06070 */
[----:B------:R-:W-:-:S05]  /*0190*/  VIADD R6, R10, UR4 ;  /* 0x000000040a067c36 */ /* 0x000fca0008000000 */
[----:B------:R-:W-:Y:S02]  /*01a0*/  ISETP.GE.U32.OR P0, PT, R6, UR9, P0 ;  /* 0x0000000906007c0c */ /* 0x000fe40008706470 */
[----:B0-----:R-:W-:-:S05]  /*01b0*/  LEA R5, R8, R5, 0x18 ;  /* 0x0000000508057211 */ /* 0x001fca00078ec0ff */
[----:B------:R-:W-:-:S04]  /*01c0*/  IMAD R5, R10, 0x84, R5 ;  /* 0x000000840a057824 */ /* 0x000fc800078e0205 */
[----:B------:R-:W-:-:S05]  /*01d0*/  IMAD R5, R7, 0x4, R5 ;  /* 0x0000000407057824 */ /* 0x000fca00078e0205 */
[----:B--2---:R0:W-:Y:S01]  /*01e0*/  STS [R5], R4 ;  /* 0x0000000405007388 */ /* 0x0041e20000000800 */
[----:B------:R-:W-:Y:S06]  /*01f0*/  BAR.SYNC.DEFER_BLOCKING 0x0 ;  /* 0x0000000000007b1d */ /* 0x000fec0000010000 */
[----:B------:R-:W-:Y:S05]  /*0200*/  @P0 EXIT ;  /* 0x000000000000094d */ /* 0x000fea0003800000 */
[----:B------:R-:W1:Y:S01]  /*0210*/  LDC R9, c[0x0][0x3a0] ;  /* 0x0000e800ff097b82 */ /* 0x000e620000000800 */
[----:B0-----:R-:W0:Y:S01]  /*0220*/  LDS R5, [R5] ;  /* 0x0000000005057984 */ /* 0x001e220000000800 */
[----:B------:R-:W2:Y:S01]  /*0230*/  LDCU.64 UR8, c[0x0][0x3a8] ;  /* 0x00007500ff0877ac */ /* 0x000ea20008000a00 */
[-C--:B-1----:R-:W-:Y:S02]  /*0240*/  IMAD R3, R0, R9.reuse, UR4 ;  /* 0x0000000400037e24 */ /* 0x082fe4000f8e0209 */
[----:B------:R-:W-:-:S03]  /*0250*/  IMAD R0, R7, R9, R10 ;  /* 0x0000000907007224 */ /* 0x000fc600078e020a */
[----:B------:R-:W-:Y:S02]  /*0260*/  SHF.R.S32.HI R7, RZ, 0x1f, R3 ;  /* 0x0000001fff077819 */ /* 0x000fe40000011403 */
[----:B------:R-:W-:-:S04]  /*0270*/  IADD3 R3, P0, PT, R0, R3, RZ ;  /* 0x0000000300037210 */ /* 0x000fc80007f1e0ff */
[----:B------:R-:W-:Y:S02]  /*0280*/  LEA.HI.X.SX32 R0, R0, R7, 0x1, P0 ;  /* 0x0000000700007211 */ /* 0x000fe400000f0eff */
[----:B--2---:R-:W-:-:S04]  /*0290*/  LEA R2, P0, R3, UR8, 0x2 ;  /* 0x0000000803027c11 */ /* 0x004fc8000f8010ff */
[----:B------:R-:W-:-:S05]  /*02a0*/  LEA.HI.X R3, R3, UR9, R0, 0x2, P0 ;  /* 0x0000000903037c11 */ /* 0x000fca00080f1400 */
[----:B0-----:R-:W-:Y:S01]  /*02b0*/  STG.E desc[UR6][R2.64], R5 ;  /* 0x0000000502007986 */ /* 0x001fe2000c101906 */
[----:B------:R-:W-:Y:S05]  /*02c0*/  EXIT ;  /* 0x000000000000794d */ /* 0x000fea0003800000 */
.L_x_0:
[----:B------:R-:W-:-:S00]  /*02d0*/  BRA `(.L_x_0) ;  /* 0xfffffffc00fc7947 */ /* 0x000fc0000383ffff */
[----:B------:R-:W-:-:S00]  /*02e0*/  NOP ;  /* 0x0000000000007918 */ /* 0x000fc00000000000 */
        /* <DEDUP_REMOVED lines=9> */
.L_x_1:


//--------------------- .nv.shared._Z15TransposeKernel6MatrixS_ --------------------------
	.section	.nv.shared._Z15TransposeKernel6MatrixS_,"aw",@nobits
	.sectionflags	@""
	.align	4
.nv.shared._Z15TransposeKernel6MatrixS_:
	.zero		5248


//--------------------- .nv.shared.reserved.0     --------------------------
	.section	.nv.shared.reserved.0,"aw",@nobits
	.weak		__nv_reservedSMEM_offset_0_alias
	.size		__nv_reservedSMEM_offset_0_alias, 0, 64
	.other		__nv_reservedSMEM_offset_0_alias,@"STO_CUDA_RESERVED_SHARED STV_DEFAULT"
__nv_reservedSMEM_offset_0_alias:
	.zero		0
	.zero		64


//--------------------- .nv.constant0._Z15TransposeKernel6MatrixS_ --------------------------
	.section	.nv.constant0._Z15TransposeKernel6MatrixS_,"a",@progbits
	.sectionflags	@""
	.align	4
.nv.constant0._Z15TransposeKernel6MatrixS_:
	.zero		944


//--------------------- SYMBOLS --------------------------

	.type		.nv.reservedSmem.offset0,@object
	.size		.nv.reservedSmem.offset0,0x4
	.type		.nv.reservedSmem.cap,@object
	.size		.nv.reservedSmem.cap,0x4
